	.headerflags	@"EF_CUDA_TEXMODE_UNIFIED EF_CUDA_64BIT_ADDRESS EF_CUDA_ACCELERATORS EF_CUDA_SM90 EF_CUDA_VIRTUAL_SM(EF_CUDA_SM90)"
	.elftype	@"ET_EXEC"


//--------------------- .nv.info                  --------------------------
	.section	.nv.info,"",@"SHT_CUDA_INFO"
	.align	4


	//----- nvinfo : EIATTR_REGCOUNT
	.align		4
        /*0000*/ 	.byte	0x04, 0x2f
        /*0002*/ 	.short	(.L_1 - .L_0)
	.align		4
.L_0:
        /*0004*/ 	.word	index@(triton_poi_fused_convolution_leaky_relu_leaky_relu_backward_1)
        /*0008*/ 	.word	0x0000000c


	//----- nvinfo : EIATTR_MIN_STACK_SIZE
	.align		4
.L_1:
        /*000c*/ 	.byte	0x04, 0x12
        /*000e*/ 	.short	(.L_3 - .L_2)
	.align		4
.L_2:
        /*0010*/ 	.word	index@(triton_poi_fused_convolution_leaky_relu_leaky_relu_backward_1)
        /*0014*/ 	.word	0x00000000


	//----- nvinfo : EIATTR_FRAME_SIZE
	.align		4
.L_3:
        /*0018*/ 	.byte	0x04, 0x11
        /*001a*/ 	.short	(.L_5 - .L_4)
	.align		4
.L_4:
        /*001c*/ 	.word	index@(triton_poi_fused_convolution_leaky_relu_leaky_relu_backward_1)
        /*0020*/ 	.word	0x00000000


	//----- nvinfo : EIATTR_MIN_STACK_SIZE
	.align		4
.L_5:
        /*0024*/ 	.byte	0x04, 0x12
        /*0026*/ 	.short	(.L_7 - .L_6)
	.align		4
.L_6:
        /*0028*/ 	.word	index@(triton_poi_fused_convolution_leaky_relu_leaky_relu_backward_1)
        /*002c*/ 	.word	0x00000000
.L_7:


//--------------------- .nv.info.triton_poi_fused_convolution_leaky_relu_leaky_relu_backward_1 --------------------------
	.section	.nv.info.triton_poi_fused_convolution_leaky_relu_leaky_relu_backward_1,"",@"SHT_CUDA_INFO"
	.sectionflags	@""
	.align	4


	//----- nvinfo : EIATTR_CUDA_API_VERSION
	.align		4
        /*0000*/ 	.byte	0x04, 0x37
        /*0002*/ 	.short	(.L_9 - .L_8)
.L_8:
        /*0004*/ 	.word	0x0000007c


	//----- nvinfo : EIATTR_KPARAM_INFO
	.align		4
.L_9:
        /*0008*/ 	.byte	0x04, 0x17
        /*000a*/ 	.short	(.L_11 - .L_10)
.L_10:
        /*000c*/ 	.word	0x00000000
        /*0010*/ 	.short	0x0003
        /*0012*/ 	.short	0x0018
        /*0014*/ 	.byte	0x00, 0xf0, 0x11, 0x00


	//----- nvinfo : EIATTR_KPARAM_INFO
	.align		4
.L_11:
        /*0018*/ 	.byte	0x04, 0x17
        /*001a*/ 	.short	(.L_13 - .L_12)
.L_12:
        /*001c*/ 	.word	0x00000000
        /*0020*/ 	.short	0x0002
        /*0022*/ 	.short	0x0010
        /*0024*/ 	.byte	0x00, 0xf4, 0x21, 0x00


	//----- nvinfo : EIATTR_KPARAM_INFO
	.align		4
.L_13:
        /*0028*/ 	.byte	0x04, 0x17
        /*002a*/ 	.short	(.L_15 - .L_14)
.L_14:
        /*002c*/ 	.word	0x00000000
        /*0030*/ 	.short	0x0001
        /*0032*/ 	.short	0x0008
        /*0034*/ 	.byte	0x00, 0xf4, 0x21, 0x00


	//----- nvinfo : EIATTR_KPARAM_INFO
	.align		4
.L_15:
        /*0038*/ 	.byte	0x04, 0x17
        /*003a*/ 	.short	(.L_17 - .L_16)
.L_16:
        /*003c*/ 	.word	0x00000000
        /*0040*/ 	.short	0x0000
        /*0042*/ 	.short	0x0000
        /*0044*/ 	.byte	0x00, 0xf4, 0x21, 0x00


	//----- nvinfo : EIATTR_SPARSE_MMA_MASK
	.align		4
.L_17:
        /*0048*/ 	.byte	0x03, 0x50
        /*004a*/ 	.short	0x0000


	//----- nvinfo : EIATTR_MAXREG_COUNT
	.align		4
        /*004c*/ 	.byte	0x03, 0x1b
        /*004e*/ 	.short	0x00ff


	//----- nvinfo : EIATTR_EXIT_INSTR_OFFSETS
	.align		4
        /*0050*/ 	.byte	0x04, 0x1c
        /*0052*/ 	.short	(.L_19 - .L_18)


	//   ....[0]....
.L_18:
        /*0054*/ 	.word	0x00000230


	//----- nvinfo : EIATTR_REQNTID
	.align		4
.L_19:
        /*0058*/ 	.byte	0x04, 0x10
        /*005a*/ 	.short	(.L_21 - .L_20)
.L_20:
        /*005c*/ 	.word	0x00000100
        /*0060*/ 	.word	0x00000001
        /*0064*/ 	.word	0x00000001


	//----- nvinfo : EIATTR_CBANK_PARAM_SIZE
	.align		4
.L_21:
        /*0068*/ 	.byte	0x03, 0x19
        /*006a*/ 	.short	0x001c


	//----- nvinfo : EIATTR_PARAM_CBANK
	.align		4
        /*006c*/ 	.byte	0x04, 0x0a
        /*006e*/ 	.short	(.L_23 - .L_22)
	.align		4
.L_22:
        /*0070*/ 	.word	index@(.nv.constant0.triton_poi_fused_convolution_leaky_relu_leaky_relu_backward_1)
        /*0074*/ 	.short	0x0210
        /*0076*/ 	.short	0x001c


	//----- nvinfo : EIATTR_SW_WAR
	.align		4
.L_23:
        /*0078*/ 	.byte	0x04, 0x36
        /*007a*/ 	.short	(.L_25 - .L_24)
.L_24:
        /*007c*/ 	.word	0x00000008
.L_25:


//--------------------- .nv.callgraph             --------------------------
	.section	.nv.callgraph,"",@"SHT_CUDA_CALLGRAPH"
	.align	4
	.sectionentsize	8
	.align		4
        /*0000*/ 	.word	0x00000000
	.align		4
        /*0004*/ 	.word	0xffffffff
	.align		4
        /*0008*/ 	.word	0x00000000
	.align		4
        /*000c*/ 	.word	0xfffffffe
	.align		4
        /*0010*/ 	.word	0x00000000
	.align		4
        /*0014*/ 	.word	0xfffffffd
	.align		4
        /*0018*/ 	.word	0x00000000
	.align		4
        /*001c*/ 	.word	0xfffffffc


//--------------------- .text.triton_poi_fused_convolution_leaky_relu_leaky_relu_backward_1 --------------------------
	.section	.text.triton_poi_fused_convolution_leaky_relu_leaky_relu_backward_1,"ax",@progbits
	.align	128
        .global         triton_poi_fused_convolution_leaky_relu_leaky_relu_backward_1
        .type           triton_poi_fused_convolution_leaky_relu_leaky_relu_backward_1,@function
        .size           triton_poi_fused_convolution_leaky_relu_leaky_relu_backward_1,(.L_x_1 - triton_poi_fused_convolution_leaky_relu_leaky_relu_backward_1)
        .other          triton_poi_fused_convolution_leaky_relu_leaky_relu_backward_1,@"STO_CUDA_ENTRY STV_DEFAULT"
triton_poi_fused_convolution_leaky_relu_leaky_relu_backward_1:
.text.triton_poi_fused_convolution_leaky_relu_leaky_relu_backward_1:
[----:B------:R-:W-:Y:S01]  /*0000*/  LDC R1, c[0x0][0x28] ;  /* 0x00000a00ff017b82 */ /* 0x000fe20000000800 */
[----:B------:R-:W1:Y:S07]  /*0010*/  S2R R0, SR_TID.X ;  /* 0x0000000000007919 */ /* 0x000e6e0000002100 */
[----:B------:R-:W2:Y:S01]  /*0020*/  LDC.64 R2, c[0x0][0x210] ;  /* 0x00008400ff027b82 */ /* 0x000ea20000000a00 */
[----:B------:R-:W-:Y:S01]  /*0030*/  ULDC.64 UR4, c[0x0][0x208] ;  /* 0x0000820000047ab9 */ /* 0x000fe20000000a00 */
[----:B------:R-:W-:Y:S01]  /*0040*/  ULDC.64 UR6, c[0x0][0x220] ;  /* 0x0000880000067ab9 */ /* 0x000fe20000000a00 */
[----:B------:R-:W3:Y:S05]  /*0050*/  S2R R7, SR_CTAID.X ;  /* 0x0000000000077919 */ /* 0x000eea0000002500 */
[----:B------:R-:W4:Y:S01]  /*0060*/  LDC.64 R4, c[0x0][0x218] ;  /* 0x00008600ff047b82 */ /* 0x000f220000000a00 */
[----:B-1----:R-:W-:Y:S01]  /*0070*/  IMAD.SHL.U32 R0, R0, 0x2, RZ ;  /* 0x0000000200007824 */ /* 0x002fe200078e00ff */
[----:B---3--:R-:W-:-:S04]  /*0080*/  SHF.R.S32.HI R6, RZ, 0x16, R7 ;  /* 0x00000016ff067819 */ /* 0x008fc80000011407 */
[----:B------:R-:W-:Y:S02]  /*0090*/  LOP3.LUT R0, R0, 0x1fe, RZ, 0xc0, !PT ;  /* 0x000001fe00007812 */ /* 0x000fe400078ec0ff */
[----:B------:R-:W-:-:S03]  /*00a0*/  SGXT R6, R6, 0x1 ;  /* 0x000000010606781a */ /* 0x000fc60000000200 */
[----:B------:R-:W-:-:S04]  /*00b0*/  IMAD R7, R7, 0x200, R0 ;  /* 0x0000020007077824 */ /* 0x000fc800078e0200 */
[----:B--2---:R-:W-:Y:S01]  /*00c0*/  IMAD.WIDE R2, R7, 0x4, R2 ;  /* 0x0000000407027825 */ /* 0x004fe200078e0202 */
[----:B------:R-:W-:-:S04]  /*00d0*/  LEA.HI R6, R6, R7, RZ, 0xc ;  /* 0x0000000706067211 */ /* 0x000fc800078f60ff */
[----:B------:R-:W-:Y:S01]  /*00e0*/  SHF.R.S32.HI R6, RZ, 0xc, R6 ;  /* 0x0000000cff067819 */ /* 0x000fe20000011406 */
[----:B------:R-:W2:Y:S03]  /*00f0*/  LDG.E.64 R2, desc[UR4][R2.64] ;  /* 0x0000000402027981 */ /* 0x000ea6000c1e1b00 */
[----:B------:R-:W-:-:S04]  /*0100*/  LEA.HI R0, R6, R6, RZ, 0x5 ;  /* 0x0000000606007211 */ /* 0x000fc800078f28ff */
[----:B------:R-:W-:-:S05]  /*0110*/  LOP3.LUT R9, R0, 0xffffffe0, RZ, 0xc0, !PT ;  /* 0xffffffe000097812 */ /* 0x000fca00078ec0ff */
[----:B------:R-:W-:-:S04]  /*0120*/  IMAD.IADD R9, R6, 0x1, -R9 ;  /* 0x0000000106097824 */ /* 0x000fc800078e0a09 */
[----:B----4-:R-:W-:-:S06]  /*0130*/  IMAD.WIDE R4, R9, 0x4, R4 ;  /* 0x0000000409047825 */ /* 0x010fcc00078e0204 */
[----:B------:R-:W2:Y:S02]  /*0140*/  LDG.E.EL R4, desc[UR4][R4.64] ;  /* 0x0000000404047981 */ /* 0x000ea4000c2e1900 */
[CC--:B--2---:R-:W-:Y:S02]  /*0150*/  FSETP.GT.AND P1, PT, R2.reuse, -R4.reuse, PT ;  /* 0x800000040200720b */ /* 0x0c4fe40003f24000 */
[C---:B------:R-:W-:Y:S01]  /*0160*/  FSETP.GT.AND P0, PT, R3.reuse, -R4, PT ;  /* 0x800000040300720b */ /* 0x040fe20003f04000 */
[--C-:B------:R-:W-:Y:S01]  /*0170*/  FADD R0, R2, R4.reuse ;  /* 0x0000000402007221 */ /* 0x100fe20000000000 */
[----:B------:R-:W-:-:S09]  /*0180*/  FADD R6, R3, R4 ;  /* 0x0000000403067221 */ /* 0x000fd20000000000 */
[----:B------:R-:W-:Y:S02]  /*0190*/  @!P1 FMUL R0, R0, 0.0099999997764825820923 ;  /* 0x3c23d70a00009820 */ /* 0x000fe40000400000 */
[----:B------:R-:W-:-:S03]  /*01a0*/  @!P0 FMUL R6, R6, 0.0099999997764825820923 ;  /* 0x3c23d70a06068820 */ /* 0x000fc60000400000 */
[----:B------:R-:W-:Y:S02]  /*01b0*/  FSETP.GT.AND P1, PT, R0, RZ, PT ;  /* 0x000000ff0000720b */ /* 0x000fe40003f24000 */
[----:B------:R-:W-:Y:S02]  /*01c0*/  FSETP.GT.AND P0, PT, R6, RZ, PT ;  /* 0x000000ff0600720b */ /* 0x000fe40003f04000 */
[----:B------:R-:W-:Y:S02]  /*01d0*/  SEL R0, RZ, 0x1, !P1 ;  /* 0x00000001ff007807 */ /* 0x000fe40004800000 */
[----:B------:R-:W-:Y:S02]  /*01e0*/  SEL R5, RZ, 0x100, !P0 ;  /* 0x00000100ff057807 */ /* 0x000fe40004000000 */
[----:B------:R-:W-:-:S03]  /*01f0*/  IADD3 R2, P2, R7, UR6, RZ ;  /* 0x0000000607027c10 */ /* 0x000fc6000ff5e0ff */
[----:B------:R-:W-:Y:S01]  /*0200*/  IMAD.IADD R5, R0, 0x1, R5 ;  /* 0x0000000100057824 */ /* 0x000fe200078e0205 */
[----:B------:R-:W-:-:S05]  /*0210*/  LEA.HI.X.SX32 R3, R7, UR7, 0x1, P2 ;  /* 0x0000000707037c11 */ /* 0x000fca00090f0eff */
[----:B------:R-:W-:Y:S01]  /*0220*/  STG.E.U16 desc[UR4][R2.64], R5 ;  /* 0x0000000502007986 */ /* 0x000fe2000c101504 */
[----:B------:R-:W-:Y:S05]  /*0230*/  EXIT ;  /* 0x000000000000794d */ /* 0x000fea0003800000 */
.L_x_0:
[----:B------:R-:W-:-:S00]  /*0240*/  BRA `(.L_x_0) ;  /* 0xfffffffc00fc7947 */ /* 0x000fc0000383ffff */
[----:B------:R-:W-:-:S00]  /*0250*/  NOP ;  /* 0x0000000000007918 */ /* 0x000fc00000000000 */
        /* <DEDUP_REMOVED lines=10> */
.L_x_1:


//--------------------- .nv.constant0.triton_poi_fused_convolution_leaky_relu_leaky_relu_backward_1 --------------------------
	.section	.nv.constant0.triton_poi_fused_convolution_leaky_relu_leaky_relu_backward_1,"a",@progbits
	.sectionflags	@""
	.align	4
.nv.constant0.triton_poi_fused_convolution_leaky_relu_leaky_relu_backward_1:
	.zero		556
